//
// Generated by NVIDIA NVVM Compiler
//
// Compiler Build ID: CL-36424714
// Cuda compilation tools, release 13.0, V13.0.88
// Based on NVVM 20.0.0
//

.version 9.0
.target sm_100
.address_size 64

	// .globl	_Z15MatrixMulKernelPfS_S_i
// _ZZ15MatrixMulKernelPfS_S_iE3Mds has been demoted
// _ZZ15MatrixMulKernelPfS_S_iE3Nds has been demoted

.visible .entry _Z15MatrixMulKernelPfS_S_i(
	.param .u64 .ptr .align 1 _Z15MatrixMulKernelPfS_S_i_param_0,
	.param .u64 .ptr .align 1 _Z15MatrixMulKernelPfS_S_i_param_1,
	.param .u64 .ptr .align 1 _Z15MatrixMulKernelPfS_S_i_param_2,
	.param .u32 _Z15MatrixMulKernelPfS_S_i_param_3
)
{
	.reg .pred 	%p<8>;
	.reg .b32 	%r<47>;
	.reg .b32 	%f<113>;
	.reg .b64 	%rd<13>;
	// demoted variable
	.shared .align 4 .b8 _ZZ15MatrixMulKernelPfS_S_iE3Mds[4096];
	// demoted variable
	.shared .align 4 .b8 _ZZ15MatrixMulKernelPfS_S_iE3Nds[4096];
	ld.param.u64 	%rd3, [_Z15MatrixMulKernelPfS_S_i_param_0];
	ld.param.u64 	%rd4, [_Z15MatrixMulKernelPfS_S_i_param_1];
	ld.param.u64 	%rd5, [_Z15MatrixMulKernelPfS_S_i_param_2];
	ld.param.u32 	%r23, [_Z15MatrixMulKernelPfS_S_i_param_3];
	mov.u32 	%r24, %ntid.y;
	mov.u32 	%r25, %ctaid.y;
	mov.u32 	%r44, %tid.y;
	mad.lo.s32 	%r2, %r24, %r25, %r44;
	mov.u32 	%r26, %ntid.x;
	mov.u32 	%r27, %ctaid.x;
	mov.u32 	%r42, %tid.x;
	mad.lo.s32 	%r4, %r26, %r27, %r42;
	setp.lt.s32 	%p2, %r23, -30;
	mov.f32 	%f111, 0f00000000;
	@%p2 bra 	$L__BB0_9;
	add.s32 	%r28, %r23, -1;
	shr.s32 	%r29, %r28, 31;
	shr.u32 	%r30, %r29, 27;
	add.s32 	%r31, %r28, %r30;
	shr.s32 	%r32, %r31, 5;
	neg.s32 	%r46, %r32;
	shl.b32 	%r33, %r44, 7;
	mov.u32 	%r34, _ZZ15MatrixMulKernelPfS_S_iE3Mds;
	add.s32 	%r5, %r34, %r33;
	shl.b32 	%r35, %r42, 2;
	add.s32 	%r6, %r5, %r35;
	mov.u32 	%r36, _ZZ15MatrixMulKernelPfS_S_iE3Nds;
	add.s32 	%r8, %r36, %r35;
	add.s32 	%r7, %r8, %r33;
	max.s32 	%r37, %r2, %r4;
	setp.lt.s32 	%p1, %r37, %r23;
	mad.lo.s32 	%r45, %r44, %r23, %r4;
	shl.b32 	%r11, %r23, 5;
	mad.lo.s32 	%r43, %r23, %r2, %r42;
	cvta.to.global.u64 	%rd1, %rd3;
	cvta.to.global.u64 	%rd2, %rd4;
	mov.f32 	%f111, 0f00000000;
	not.pred 	%p5, %p1;
$L__BB0_2:
	max.s32 	%r38, %r2, %r42;
	setp.ge.s32 	%p3, %r38, %r23;
	mov.f32 	%f109, 0f00000000;
	@%p3 bra 	$L__BB0_4;
	mul.wide.s32 	%rd6, %r43, 4;
	add.s64 	%rd7, %rd1, %rd6;
	ld.global.f32 	%f109, [%rd7];
$L__BB0_4:
	st.shared.f32 	[%r6], %f109;
	mov.f32 	%f110, 0f00000000;
	max.s32 	%r39, %r4, %r44;
	setp.ge.s32 	%p4, %r39, %r23;
	@%p4 bra 	$L__BB0_6;
	mul.wide.s32 	%rd8, %r45, 4;
	add.s64 	%rd9, %rd2, %rd8;
	ld.global.f32 	%f110, [%rd9];
$L__BB0_6:
	st.shared.f32 	[%r7], %f110;
	bar.sync 	0;
	@%p5 bra 	$L__BB0_8;
	ld.shared.f32 	%f13, [%r5];
	ld.shared.f32 	%f14, [%r8];
	fma.rn.f32 	%f15, %f13, %f14, %f111;
	ld.shared.f32 	%f16, [%r5+4];
	ld.shared.f32 	%f17, [%r8+128];
	fma.rn.f32 	%f18, %f16, %f17, %f15;
	ld.shared.f32 	%f19, [%r5+8];
	ld.shared.f32 	%f20, [%r8+256];
	fma.rn.f32 	%f21, %f19, %f20, %f18;
	ld.shared.f32 	%f22, [%r5+12];
	ld.shared.f32 	%f23, [%r8+384];
	fma.rn.f32 	%f24, %f22, %f23, %f21;
	ld.shared.f32 	%f25, [%r5+16];
	ld.shared.f32 	%f26, [%r8+512];
	fma.rn.f32 	%f27, %f25, %f26, %f24;
	ld.shared.f32 	%f28, [%r5+20];
	ld.shared.f32 	%f29, [%r8+640];
	fma.rn.f32 	%f30, %f28, %f29, %f27;
	ld.shared.f32 	%f31, [%r5+24];
	ld.shared.f32 	%f32, [%r8+768];
	fma.rn.f32 	%f33, %f31, %f32, %f30;
	ld.shared.f32 	%f34, [%r5+28];
	ld.shared.f32 	%f35, [%r8+896];
	fma.rn.f32 	%f36, %f34, %f35, %f33;
	ld.shared.f32 	%f37, [%r5+32];
	ld.shared.f32 	%f38, [%r8+1024];
	fma.rn.f32 	%f39, %f37, %f38, %f36;
	ld.shared.f32 	%f40, [%r5+36];
	ld.shared.f32 	%f41, [%r8+1152];
	fma.rn.f32 	%f42, %f40, %f41, %f39;
	ld.shared.f32 	%f43, [%r5+40];
	ld.shared.f32 	%f44, [%r8+1280];
	fma.rn.f32 	%f45, %f43, %f44, %f42;
	ld.shared.f32 	%f46, [%r5+44];
	ld.shared.f32 	%f47, [%r8+1408];
	fma.rn.f32 	%f48, %f46, %f47, %f45;
	ld.shared.f32 	%f49, [%r5+48];
	ld.shared.f32 	%f50, [%r8+1536];
	fma.rn.f32 	%f51, %f49, %f50, %f48;
	ld.shared.f32 	%f52, [%r5+52];
	ld.shared.f32 	%f53, [%r8+1664];
	fma.rn.f32 	%f54, %f52, %f53, %f51;
	ld.shared.f32 	%f55, [%r5+56];
	ld.shared.f32 	%f56, [%r8+1792];
	fma.rn.f32 	%f57, %f55, %f56, %f54;
	ld.shared.f32 	%f58, [%r5+60];
	ld.shared.f32 	%f59, [%r8+1920];
	fma.rn.f32 	%f60, %f58, %f59, %f57;
	ld.shared.f32 	%f61, [%r5+64];
	ld.shared.f32 	%f62, [%r8+2048];
	fma.rn.f32 	%f63, %f61, %f62, %f60;
	ld.shared.f32 	%f64, [%r5+68];
	ld.shared.f32 	%f65, [%r8+2176];
	fma.rn.f32 	%f66, %f64, %f65, %f63;
	ld.shared.f32 	%f67, [%r5+72];
	ld.shared.f32 	%f68, [%r8+2304];
	fma.rn.f32 	%f69, %f67, %f68, %f66;
	ld.shared.f32 	%f70, [%r5+76];
	ld.shared.f32 	%f71, [%r8+2432];
	fma.rn.f32 	%f72, %f70, %f71, %f69;
	ld.shared.f32 	%f73, [%r5+80];
	ld.shared.f32 	%f74, [%r8+2560];
	fma.rn.f32 	%f75, %f73, %f74, %f72;
	ld.shared.f32 	%f76, [%r5+84];
	ld.shared.f32 	%f77, [%r8+2688];
	fma.rn.f32 	%f78, %f76, %f77, %f75;
	ld.shared.f32 	%f79, [%r5+88];
	ld.shared.f32 	%f80, [%r8+2816];
	fma.rn.f32 	%f81, %f79, %f80, %f78;
	ld.shared.f32 	%f82, [%r5+92];
	ld.shared.f32 	%f83, [%r8+2944];
	fma.rn.f32 	%f84, %f82, %f83, %f81;
	ld.shared.f32 	%f85, [%r5+96];
	ld.shared.f32 	%f86, [%r8+3072];
	fma.rn.f32 	%f87, %f85, %f86, %f84;
	ld.shared.f32 	%f88, [%r5+100];
	ld.shared.f32 	%f89, [%r8+3200];
	fma.rn.f32 	%f90, %f88, %f89, %f87;
	ld.shared.f32 	%f91, [%r5+104];
	ld.shared.f32 	%f92, [%r8+3328];
	fma.rn.f32 	%f93, %f91, %f92, %f90;
	ld.shared.f32 	%f94, [%r5+108];
	ld.shared.f32 	%f95, [%r8+3456];
	fma.rn.f32 	%f96, %f94, %f95, %f93;
	ld.shared.f32 	%f97, [%r5+112];
	ld.shared.f32 	%f98, [%r8+3584];
	fma.rn.f32 	%f99, %f97, %f98, %f96;
	ld.shared.f32 	%f100, [%r5+116];
	ld.shared.f32 	%f101, [%r8+3712];
	fma.rn.f32 	%f102, %f100, %f101, %f99;
	ld.shared.f32 	%f103, [%r5+120];
	ld.shared.f32 	%f104, [%r8+3840];
	fma.rn.f32 	%f105, %f103, %f104, %f102;
	ld.shared.f32 	%f106, [%r5+124];
	ld.shared.f32 	%f107, [%r8+3968];
	fma.rn.f32 	%f111, %f106, %f107, %f105;
$L__BB0_8:
	bar.sync 	0;
	add.s32 	%r46, %r46, 1;
	add.s32 	%r45, %r45, %r11;
	add.s32 	%r44, %r44, 32;
	add.s32 	%r43, %r43, 32;
	add.s32 	%r42, %r42, 32;
	setp.ne.s32 	%p6, %r46, 1;
	@%p6 bra 	$L__BB0_2;
$L__BB0_9:
	max.s32 	%r40, %r2, %r4;
	setp.ge.s32 	%p7, %r40, %r23;
	@%p7 bra 	$L__BB0_11;
	mad.lo.s32 	%r41, %r23, %r2, %r4;
	cvta.to.global.u64 	%rd10, %rd5;
	mul.wide.s32 	%rd11, %r41, 4;
	add.s64 	%rd12, %rd10, %rd11;
	st.global.f32 	[%rd12], %f111;
$L__BB0_11:
	ret;

}


// ===== COMPILED SASS (sm_100) =====

	.target	sm_100

	.elftype	@"ET_EXEC"


//--------------------- .note.nv.tkinfo           --------------------------
	.section	.note.nv.tkinfo,"",@"SHT_NOTE"
	.sectionflags	@"SHF_NOTE_NV_TKINFO"
	.tkinfo
        /*0018*/ 	.word	0x00000002
        /*0030*/ 	.string	""
        /*0030*/ 	.string	"ptxas"
        /*0030*/ 	.string	"Cuda compilation tools, release 13.0, V13.0.88"
        /*0030*/ 	.string	"Build cuda_13.0.r13.0/compiler.36424714_0"
        /*0030*/ 	.string	"-arch sm_100 -m 64 "



//--------------------- .note.nv.cuinfo           --------------------------
	.section	.note.nv.cuinfo,"",@"SHT_NOTE"
	.sectionflags	@"SHF_NOTE_NV_CUINFO"
        /*0018*/ 	.short	0x0002
        /*001a*/ 	.short	0x0064
        /*001c*/ 	.short	0x0082
	.zero		2


//--------------------- .nv.info                  --------------------------
	.section	.nv.info,"",@"SHT_CUDA_INFO"
	.align	4


	//----- nvinfo : EIATTR_REGCOUNT
	.align		4
        /*0000*/ 	.byte	0x04, 0x2f
        /*0002*/ 	.short	(.L_1 - .L_0)
	.align		4
.L_0:
        /*0004*/ 	.word	index@(_Z15MatrixMulKernelPfS_S_i)
        /*0008*/ 	.word	0x0000001e


	//----- nvinfo : EIATTR_FRAME_SIZE
	.align		4
.L_1:
        /*000c*/ 	.byte	0x04, 0x11
        /*000e*/ 	.short	(.L_3 - .L_2)
	.align		4
.L_2:
        /*0010*/ 	.word	index@(_Z15MatrixMulKernelPfS_S_i)
        /*0014*/ 	.word	0x00000000


	//----- nvinfo : EIATTR_MIN_STACK_SIZE
	.align		4
.L_3:
        /*0018*/ 	.byte	0x04, 0x12
        /*001a*/ 	.short	(.L_5 - .L_4)
	.align		4
.L_4:
        /*001c*/ 	.word	index@(_Z15MatrixMulKernelPfS_S_i)
        /*0020*/ 	.word	0x00000000
.L_5:


//--------------------- .nv.compat                --------------------------
	.section	.nv.compat,"",@"SHT_CUDA_COMPAT_INFO"
	.align	4
        /*0000*/ 	.byte	0x02, 0x09, 0x00, 0x00, 0x02, 0x02, 0x01, 0x00, 0x02, 0x05, 0x05, 0x00, 0x03, 0x07, 0x01, 0x01
        /*0010*/ 	.byte	0x02, 0x03, 0x00, 0x00, 0x02, 0x06, 0x01, 0x00, 0x04, 0x0b, 0x08, 0x00, 0x09, 0x00, 0x00, 0x00
        /*0020*/ 	.byte	0x00, 0x00, 0x00, 0x00


//--------------------- .nv.info._Z15MatrixMulKernelPfS_S_i --------------------------
	.section	.nv.info._Z15MatrixMulKernelPfS_S_i,"",@"SHT_CUDA_INFO"
	.sectionflags	@""
	.align	4


	//----- nvinfo : EIATTR_CUDA_API_VERSION
	.align		4
        /*0000*/ 	.byte	0x04, 0x37
        /*0002*/ 	.short	(.L_7 - .L_6)
.L_6:
        /*0004*/ 	.word	0x00000082


	//----- nvinfo : EIATTR_KPARAM_INFO
	.align		4
.L_7:
        /*0008*/ 	.byte	0x04, 0x17
        /*000a*/ 	.short	(.L_9 - .L_8)
.L_8:
        /*000c*/ 	.word	0x00000000
        /*0010*/ 	.short	0x0003
        /*0012*/ 	.short	0x0018
        /*0014*/ 	.byte	0x00, 0xf0, 0x11, 0x00


	//----- nvinfo : EIATTR_KPARAM_INFO
	.align		4
.L_9:
        /*0018*/ 	.byte	0x04, 0x17
        /*001a*/ 	.short	(.L_11 - .L_10)
.L_10:
        /*001c*/ 	.word	0x00000000
        /*0020*/ 	.short	0x0002
        /*0022*/ 	.short	0x0010
        /*0024*/ 	.byte	0x00, 0xf5, 0x21, 0x00


	//----- nvinfo : EIATTR_KPARAM_INFO
	.align		4
.L_11:
        /*0028*/ 	.byte	0x04, 0x17
        /*002a*/ 	.short	(.L_13 - .L_12)
.L_12:
        /*002c*/ 	.word	0x00000000
        /*0030*/ 	.short	0x0001
        /*0032*/ 	.short	0x0008
        /*0034*/ 	.byte	0x00, 0xf5, 0x21, 0x00


	//----- nvinfo : EIATTR_KPARAM_INFO
	.align		4
.L_13:
        /*0038*/ 	.byte	0x04, 0x17
        /*003a*/ 	.short	(.L_15 - .L_14)
.L_14:
        /*003c*/ 	.word	0x00000000
        /*0040*/ 	.short	0x0000
        /*0042*/ 	.short	0x0000
        /*0044*/ 	.byte	0x00, 0xf5, 0x21, 0x00


	//----- nvinfo : EIATTR_SPARSE_MMA_MASK
	.align		4
.L_15:
        /*0048*/ 	.byte	0x03, 0x50
        /*004a*/ 	.short	0x0000


	//----- nvinfo : EIATTR_MAXREG_COUNT
	.align		4
        /*004c*/ 	.byte	0x03, 0x1b
        /*004e*/ 	.short	0x00ff


	//----- nvinfo : EIATTR_NUM_BARRIERS
	.align		4
        /*0050*/ 	.byte	0x02, 0x4c
        /*0052*/ 	.byte	0x01
	.zero		1


	//----- nvinfo : EIATTR_MERCURY_ISA_VERSION
	.align		4
        /*0054*/ 	.byte	0x03, 0x5f
        /*0056*/ 	.short	0x0101


	//----- nvinfo : EIATTR_VRC_CTA_INIT_COUNT
	.align		4
        /*0058*/ 	.byte	0x02, 0x4a
	.zero		1
	.zero		1


	//----- nvinfo : EIATTR_EXIT_INSTR_OFFSETS
	.align		4
        /*005c*/ 	.byte	0x04, 0x1c
        /*005e*/ 	.short	(.L_17 - .L_16)


	//   ....[0]....
.L_16:
        /*0060*/ 	.word	0x00000880


	//   ....[1]....
        /*0064*/ 	.word	0x000008d0


	//----- nvinfo : EIATTR_CRS_STACK_SIZE
	.align		4
.L_17:
        /*0068*/ 	.byte	0x04, 0x1e
        /*006a*/ 	.short	(.L_19 - .L_18)
.L_18:
        /*006c*/ 	.word	0x00000000


	//----- nvinfo : EIATTR_CBANK_PARAM_SIZE
	.align		4
.L_19:
        /*0070*/ 	.byte	0x03, 0x19
        /*0072*/ 	.short	0x001c


	//----- nvinfo : EIATTR_PARAM_CBANK
	.align		4
        /*0074*/ 	.byte	0x04, 0x0a
        /*0076*/ 	.short	(.L_21 - .L_20)
	.align		4
.L_20:
        /*0078*/ 	.word	index@(.nv.constant0._Z15MatrixMulKernelPfS_S_i)
        /*007c*/ 	.short	0x0380
        /*007e*/ 	.short	0x001c


	//----- nvinfo : EIATTR_SW_WAR
	.align		4
.L_21:
        /*0080*/ 	.byte	0x04, 0x36
        /*0082*/ 	.short	(.L_23 - .L_22)
.L_22:
        /*0084*/ 	.word	0x00000008
.L_23:


//--------------------- .nv.callgraph             --------------------------
	.section	.nv.callgraph,"",@"SHT_CUDA_CALLGRAPH"
	.align	4
	.sectionentsize	8
	.align		4
        /*0000*/ 	.word	0x00000000
	.align		4
        /*0004*/ 	.word	0xffffffff
	.align		4
        /*0008*/ 	.word	0x00000000
	.align		4
        /*000c*/ 	.word	0xfffffffe
	.align		4
        /*0010*/ 	.word	0x00000000
	.align		4
        /*0014*/ 	.word	0xfffffffd
	.align		4
        /*0018*/ 	.word	0x00000000
	.align		4
        /*001c*/ 	.word	0xfffffffc


//--------------------- .text._Z15MatrixMulKernelPfS_S_i --------------------------
	.section	.text._Z15MatrixMulKernelPfS_S_i,"ax",@progbits
	.align	128
        .global         _Z15MatrixMulKernelPfS_S_i
        .type           _Z15MatrixMulKernelPfS_S_i,@function
        .size           _Z15MatrixMulKernelPfS_S_i,(.L_x_5 - _Z15MatrixMulKernelPfS_S_i)
        .other          _Z15MatrixMulKernelPfS_S_i,@"STO_CUDA_ENTRY STV_DEFAULT"
_Z15MatrixMulKernelPfS_S_i:
.text._Z15MatrixMulKernelPfS_S_i:
[----:B------:R-:W-:Y:S01]  /*0000*/  LDC R1, c[0x0][0x37c] ;  /* 0x0000df00ff017b82 */ /* 0x000fe20000000800 */
[----:B------:R-:W0:Y:S01]  /*0010*/  LDCU UR6, c[0x0][0x398] ;  /* 0x00007300ff0677ac */ /* 0x000e220008000800 */
[----:B------:R-:W1:Y:S01]  /*0020*/  S2R R21, SR_CTAID.Y ;  /* 0x0000000000157919 */ /* 0x000e620000002600 */
[----:B------:R-:W-:Y:S01]  /*0030*/  HFMA2 R23, -RZ, RZ, 0, 0 ;  /* 0x00000000ff177431 */ /* 0x000fe200000001ff */
[----:B------:R-:W1:Y:S01]  /*0040*/  LDCU UR4, c[0x0][0x364] ;  /* 0x00006c80ff0477ac */ /* 0x000e620008000800 */
[----:B------:R-:W1:Y:S01]  /*0050*/  S2R R19, SR_TID.Y ;  /* 0x0000000000137919 */ /* 0x000e620000002200 */
[----:B------:R-:W2:Y:S01]  /*0060*/  LDCU UR5, c[0x0][0x360] ;  /* 0x00006c00ff0577ac */ /* 0x000ea20008000800 */
[----:B------:R-:W2:Y:S01]  /*0070*/  S2R R20, SR_CTAID.X ;  /* 0x0000000000147919 */ /* 0x000ea20000002500 */
[----:B------:R-:W3:Y:S01]  /*0080*/  LDCU.64 UR8, c[0x0][0x358] ;  /* 0x00006b00ff0877ac */ /* 0x000ee20008000a00 */
[----:B------:R-:W2:Y:S01]  /*0090*/  S2R R18, SR_TID.X ;  /* 0x0000000000127919 */ /* 0x000ea20000002100 */
[----:B0-----:R-:W-:-:S04]  /*00a0*/  MOV R6, UR6 ;  /* 0x0000000600067c02 */ /* 0x001fc80008000f00 */
[----:B------:R-:W-:Y:S01]  /*00b0*/  ISETP.GE.AND P0, PT, R6, -0x1e, PT ;  /* 0xffffffe20600780c */ /* 0x000fe20003f06270 */
[----:B-1----:R-:W-:Y:S02]  /*00c0*/  IMAD R21, R21, UR4, R19 ;  /* 0x0000000415157c24 */ /* 0x002fe4000f8e0213 */
[----:B--2---:R-:W-:-:S10]  /*00d0*/  IMAD R20, R20, UR5, R18 ;  /* 0x0000000514147c24 */ /* 0x004fd4000f8e0212 */
[----:B---3--:R-:W-:Y:S05]  /*00e0*/  @!P0 BRA `(.L_x_0) ;  /* 0x0000000400dc8947 */ /* 0x008fea0003800000 */
[----:B------:R-:W0:Y:S01]  /*00f0*/  S2UR UR6, SR_CgaCtaId ;  /* 0x00000000000679c3 */ /* 0x000e220000008800 */
[----:B------:R-:W-:Y:S01]  /*0100*/  VIMNMX R3, PT, PT, R21, R20, !PT ;  /* 0x0000001415037248 */ /* 0x000fe20007fe0100 */
[----:B------:R-:W-:Y:S01]  /*0110*/  UMOV UR4, 0x400 ;  /* 0x0000040000047882 */ /* 0x000fe20000000000 */
[----:B------:R-:W-:Y:S01]  /*0120*/  IADD3 R0, PT, PT, R6, -0x1, RZ ;  /* 0xffffffff06007810 */ /* 0x000fe20007ffe0ff */
[----:B------:R-:W-:Y:S01]  /*0130*/  UIADD3 UR5, UPT, UPT, UR4, 0x1000, URZ ;  /* 0x0000100004057890 */ /* 0x000fe2000fffe0ff */
[-C--:B------:R-:W-:Y:S01]  /*0140*/  ISETP.GE.AND P0, PT, R3, R6.reuse, PT ;  /* 0x000000060300720c */ /* 0x080fe20003f06270 */
[-C--:B------:R-:W-:Y:S01]  /*0150*/  IMAD R17, R19, R6.reuse, R20 ;  /* 0x0000000613117224 */ /* 0x080fe200078e0214 */
[----:B------:R-:W-:Y:S01]  /*0160*/  SHF.R.S32.HI R3, RZ, 0x1f, R0 ;  /* 0x0000001fff037819 */ /* 0x000fe20000011400 */
[----:B------:R-:W1:Y:S01]  /*0170*/  LDC R2, c[0x0][0x398] ;  /* 0x0000e600ff027b82 */ /* 0x000e620000000800 */
[----:B------:R-:W-:Y:S01]  /*0180*/  MOV R23, RZ ;  /* 0x000000ff00177202 */ /* 0x000fe20000000f00 */
[----:B------:R-:W-:Y:S01]  /*0190*/  IMAD R7, R21, R6, R18 ;  /* 0x0000000615077224 */ /* 0x000fe200078e0212 */
[----:B------:R-:W-:-:S04]  /*01a0*/  LEA.HI R3, R3, R0, RZ, 0x5 ;  /* 0x0000000003037211 */ /* 0x000fc800078f28ff */
[----:B------:R-:W-:-:S04]  /*01b0*/  SHF.R.S32.HI R16, RZ, 0x5, R3 ;  /* 0x00000005ff107819 */ /* 0x000fc80000011403 */
[----:B------:R-:W-:Y:S01]  /*01c0*/  IADD3 R16, PT, PT, -R16, RZ, RZ ;  /* 0x000000ff10107210 */ /* 0x000fe20007ffe1ff */
[----:B0-----:R-:W-:Y:S02]  /*01d0*/  ULEA UR4, UR6, UR4, 0x18 ;  /* 0x0000000406047291 */ /* 0x001fe4000f8ec0ff */
[----:B------:R-:W-:-:S04]  /*01e0*/  ULEA UR5, UR6, UR5, 0x18 ;  /* 0x0000000506057291 */ /* 0x000fc8000f8ec0ff */
[C---:B------:R-:W-:Y:S02]  /*01f0*/  LEA R5, R19.reuse, UR4, 0x7 ;  /* 0x0000000413057c11 */ /* 0x040fe4000f8e38ff */
[C---:B------:R-:W-:Y:S02]  /*0200*/  LEA R3, R18.reuse, UR5, 0x2 ;  /* 0x0000000512037c11 */ /* 0x040fe4000f8e10ff */
[----:B------:R-:W-:Y:S02]  /*0210*/  LEA R4, R18, R5, 0x2 ;  /* 0x0000000512047211 */ /* 0x000fe400078e10ff */
[----:B------:R-:W-:-:S07]  /*0220*/  LEA R0, R19, R3, 0x7 ;  /* 0x0000000313007211 */ /* 0x000fce00078e38ff */
.L_x_3:
[----:B------:R-:W-:Y:S01]  /*0230*/  VIMNMX R9, PT, PT, R21, R18, !PT ;  /* 0x0000001215097248 */ /* 0x000fe20007fe0100 */
[----:B0-----:R-:W-:Y:S01]  /*0240*/  HFMA2 R13, -RZ, RZ, 0, 0 ;  /* 0x00000000ff0d7431 */ /* 0x001fe200000001ff */
[----:B-1----:R-:W-:Y:S02]  /*0250*/  MOV R6, R2 ;  /* 0x0000000200067202 */ /* 0x002fe40000000f00 */
[----:B------:R-:W-:Y:S02]  /*0260*/  VIMNMX R11, PT, PT, R20, R19, !PT ;  /* 0x00000013140b7248 */ /* 0x000fe40007fe0100 */
[-C--:B------:R-:W-:Y:S02]  /*0270*/  ISETP.GE.AND P1, PT, R9, R6.reuse, PT ;  /* 0x000000060900720c */ /* 0x080fe40003f26270 */
[----:B------:R-:W-:Y:S02]  /*0280*/  ISETP.GE.AND P2, PT, R11, R6, PT ;  /* 0x000000060b00720c */ /* 0x000fe40003f46270 */
[----:B------:R-:W-:-:S09]  /*0290*/  MOV R15, RZ ;  /* 0x000000ff000f7202 */ /* 0x000fd20000000f00 */
[----:B------:R-:W0:Y:S08]  /*02a0*/  @!P1 LDC.64 R10, c[0x0][0x380] ;  /* 0x0000e000ff0a9b82 */ /* 0x000e300000000a00 */
[----:B------:R-:W1:Y:S01]  /*02b0*/  @!P2 LDC.64 R8, c[0x0][0x388] ;  /* 0x0000e200ff08ab82 */ /* 0x000e620000000a00 */
[----:B0-----:R-:W-:-:S05]  /*02c0*/  @!P1 IMAD.WIDE R10, R7, 0x4, R10 ;  /* 0x00000004070a9825 */ /* 0x001fca00078e020a */
[----:B------:R-:W2:Y:S01]  /*02d0*/  @!P1 LDG.E R13, desc[UR8][R10.64] ;  /* 0x000000080a0d9981 */ /* 0x000ea2000c1e1900 */
[----:B-1----:R-:W-:-:S05]  /*02e0*/  @!P2 IMAD.WIDE R8, R17, 0x4, R8 ;  /* 0x000000041108a825 */ /* 0x002fca00078e0208 */
[----:B------:R-:W3:Y:S01]  /*02f0*/  @!P2 LDG.E R15, desc[UR8][R8.64] ;  /* 0x00000008080fa981 */ /* 0x000ee2000c1e1900 */
[----:B------:R-:W-:Y:S03]  /*0300*/  BSSY.RECONVERGENT B0, `(.L_x_1) ;  /* 0x000004d000007945 */ /* 0x000fe60003800200 */
[----:B--2---:R0:W-:Y:S04]  /*0310*/  STS [R4], R13 ;  /* 0x0000000d04007388 */ /* 0x0041e80000000800 */
[----:B---3--:R0:W-:Y:S01]  /*0320*/  STS [R0], R15 ;  /* 0x0000000f00007388 */ /* 0x0081e20000000800 */
[----:B------:R-:W-:Y:S06]  /*0330*/  BAR.SYNC.DEFER_BLOCKING 0x0 ;  /* 0x0000000000007b1d */ /* 0x000fec0000010000 */
[----:B------:R-:W-:Y:S05]  /*0340*/  @P0 BRA `(.L_x_2) ;  /* 0x0000000400200947 */ /* 0x000fea0003800000 */
[----:B------:R-:W-:Y:S04]  /*0350*/  LDS R8, [R3] ;  /* 0x0000000003087984 */ /* 0x000fe80000000800 */
[----:B0-----:R-:W0:Y:S04]  /*0360*/  LDS.128 R12, [R5] ;  /* 0x00000000050c7984 */ /* 0x001e280000000c00 */
[----:B------:R-:W1:Y:S04]  /*0370*/  LDS R27, [R3+0x80] ;  /* 0x00008000031b7984 */ /* 0x000e680000000800 */
[----:B------:R-:W2:Y:S04]  /*0380*/  LDS R25, [R3+0x100] ;  /* 0x0001000003197984 */ /* 0x000ea80000000800 */
[----:B------:R-:W3:Y:S04]  /*0390*/  LDS R24, [R3+0x180] ;  /* 0x0001800003187984 */ /* 0x000ee80000000800 */
[----:B------:R-:W-:Y:S04]  /*03a0*/  LDS R22, [R3+0x280] ;  /* 0x0002800003167984 */ /* 0x000fe80000000800 */
[----:B------:R-:W-:Y:S01]  /*03b0*/  LDS R26, [R3+0xb80] ;  /* 0x000b8000031a7984 */ /* 0x000fe20000000800 */
[----:B0-----:R-:W-:-:S03]  /*03c0*/  FFMA R12, R12, R8, R23 ;  /* 0x000000080c0c7223 */ /* 0x001fc60000000017 */
[----:B------:R-:W-:Y:S01]  /*03d0*/  LDS R23, [R3+0x200] ;  /* 0x0002000003177984 */ /* 0x000fe20000000800 */
[----:B-1----:R-:W-:-:S03]  /*03e0*/  FFMA R12, R27, R13, R12 ;  /* 0x0000000d1b0c7223 */ /* 0x002fc6000000000c */
[----:B------:R-:W0:Y:S01]  /*03f0*/  LDS.128 R8, [R5+0x10] ;  /* 0x0000100005087984 */ /* 0x000e220000000c00 */
[----:B--2---:R-:W-:-:S03]  /*0400*/  FFMA R13, R25, R14, R12 ;  /* 0x0000000e190d7223 */ /* 0x004fc6000000000c */
[----:B------:R-:W1:Y:S01]  /*0410*/  LDS R25, [R3+0x300] ;  /* 0x0003000003197984 */ /* 0x000e620000000800 */
[----:B---3--:R-:W-:-:S03]  /*0420*/  FFMA R13, R24, R15, R13 ;  /* 0x0000000f180d7223 */ /* 0x008fc6000000000d */
[----:B------:R-:W2:Y:S01]  /*0430*/  LDS R24, [R3+0x380] ;  /* 0x0003800003187984 */ /* 0x000ea20000000800 */
[----:B0-----:R-:W-:-:S03]  /*0440*/  FFMA R27, R8, R23, R13 ;  /* 0x00000017081b7223 */ /* 0x001fc6000000000d */
[----:B------:R-:W-:Y:S01]  /*0450*/  LDS R23, [R3+0x400] ;  /* 0x0004000003177984 */ /* 0x000fe20000000800 */
[----:B------:R-:W-:-:S03]  /*0460*/  FFMA R8, R22, R9, R27 ;  /* 0x0000000916087223 */ /* 0x000fc6000000001b */
[----:B------:R-:W0:Y:S01]  /*0470*/  LDS.128 R12, [R5+0x20] ;  /* 0x00002000050c7984 */ /* 0x000e220000000c00 */
[----:B-1----:R-:W-:-:S03]  /*0480*/  FFMA R9, R25, R10, R8 ;  /* 0x0000000a19097223 */ /* 0x002fc60000000008 */
[----:B------:R-:W1:Y:S01]  /*0490*/  LDS R22, [R3+0x480] ;  /* 0x0004800003167984 */ /* 0x000e620000000800 */
[----:B--2---:R-:W-:-:S03]  /*04a0*/  FFMA R9, R24, R11, R9 ;  /* 0x0000000b18097223 */ /* 0x004fc60000000009 */
[----:B------:R-:W2:Y:S04]  /*04b0*/  LDS R25, [R3+0x500] ;  /* 0x0005000003197984 */ /* 0x000ea80000000800 */
[----:B------:R-:W3:Y:S01]  /*04c0*/  LDS R24, [R3+0x580] ;  /* 0x0005800003187984 */ /* 0x000ee20000000800 */
[----:B0-----:R-:W-:-:S03]  /*04d0*/  FFMA R27, R12, R23, R9 ;  /* 0x000000170c1b7223 */ /* 0x001fc60000000009 */
[----:B------:R-:W-:Y:S01]  /*04e0*/  LDS R23, [R3+0x600] ;  /* 0x0006000003177984 */ /* 0x000fe20000000800 */
[----:B-1----:R-:W-:-:S03]  /*04f0*/  FFMA R12, R22, R13, R27 ;  /* 0x0000000d160c7223 */ /* 0x002fc6000000001b */
[----:B------:R-:W0:Y:S01]  /*0500*/  LDS.128 R8, [R5+0x30] ;  /* 0x0000300005087984 */ /* 0x000e220000000c00 */
[----:B--2---:R-:W-:-:S03]  /*0510*/  FFMA R13, R25, R14, R12 ;  /* 0x0000000e190d7223 */ /* 0x004fc6000000000c */
[----:B------:R-:W1:Y:S01]  /*0520*/  LDS R22, [R3+0x680] ;  /* 0x0006800003167984 */ /* 0x000e620000000800 */
[----:B---3--:R-:W-:-:S03]  /*0530*/  FFMA R13, R24, R15, R13 ;  /* 0x0000000f180d7223 */ /* 0x008fc6000000000d */
        /* <DEDUP_REMOVED lines=19> */
[----:B------:R-:W-:Y:S04]  /*0670*/  LDS R27, [R3+0xc00] ;  /* 0x000c0000031b7984 */ /* 0x000fe80000000800 */
[----:B------:R-:W-:Y:S01]  /*0680*/  LDS R24, [R3+0xc80] ;  /* 0x000c800003187984 */ /* 0x000fe20000000800 */
[----:B0-----:R-:W-:-:S03]  /*0690*/  FFMA R23, R8, R23, R13 ;  /* 0x0000001708177223 */ /* 0x001fc6000000000d */
[----:B------:R-:W0:Y:S01]  /*06a0*/  LDS.128 R12, [R5+0x60] ;  /* 0x00006000050c7984 */ /* 0x000e220000000c00 */
[----:B-1----:R-:W-:-:S03]  /*06b0*/  FFMA R22, R22, R9, R23 ;  /* 0x0000000916167223 */ /* 0x002fc60000000017 */
[----:B------:R-:W1:Y:S01]  /*06c0*/  LDS R23, [R3+0xd00] ;  /* 0x000d000003177984 */ /* 0x000e620000000800 */
[----:B--2---:R-:W-:-:S03]  /*06d0*/  FFMA R25, R25, R10, R22 ;  /* 0x0000000a19197223 */ /* 0x004fc60000000016 */
[----:B------:R-:W2:Y:S01]  /*06e0*/  LDS R22, [R3+0xd80] ;  /* 0x000d800003167984 */ /* 0x000ea20000000800 */
[----:B------:R-:W-:-:S03]  /*06f0*/  FFMA R11, R26, R11, R25 ;  /* 0x0000000b1a0b7223 */ /* 0x000fc60000000019 */
[----:B------:R-:W-:Y:S01]  /*0700*/  LDS R25, [R3+0xe00] ;  /* 0x000e000003197984 */ /* 0x000fe20000000800 */
[----:B0-----:R-:W-:-:S03]  /*0710*/  FFMA R27, R12, R27, R11 ;  /* 0x0000001b0c1b7223 */ /* 0x001fc6000000000b */
[----:B------:R-:W0:Y:S01]  /*0720*/  LDS.128 R8, [R5+0x70] ;  /* 0x0000700005087984 */ /* 0x000e220000000c00 */
[----:B------:R-:W-:-:S03]  /*0730*/  FFMA R24, R24, R13, R27 ;  /* 0x0000000d18187223 */ /* 0x000fc6000000001b */
[----:B------:R-:W3:Y:S01]  /*0740*/  LDS R27, [R3+0xe80] ;  /* 0x000e8000031b7984 */ /* 0x000ee20000000800 */
[----:B-1----:R-:W-:-:S03]  /*0750*/  FFMA R23, R23, R14, R24 ;  /* 0x0000000e17177223 */ /* 0x002fc60000000018 */
[----:B------:R-:W1:Y:S01]  /*0760*/  LDS R13, [R3+0xf00] ;  /* 0x000f0000030d7984 */ /* 0x000e620000000800 */
[----:B--2---:R-:W-:-:S03]  /*0770*/  FFMA R15, R22, R15, R23 ;  /* 0x0000000f160f7223 */ /* 0x004fc60000000017 */
[----:B------:R-:W2:Y:S01]  /*0780*/  LDS R12, [R3+0xf80] ;  /* 0x000f8000030c7984 */ /* 0x000ea20000000800 */
[----:B0-----:R-:W-:-:S04]  /*0790*/  FFMA R8, R8, R25, R15 ;  /* 0x0000001908087223 */ /* 0x001fc8000000000f */
[----:B---3--:R-:W-:-:S04]  /*07a0*/  FFMA R8, R27, R9, R8 ;  /* 0x000000091b087223 */ /* 0x008fc80000000008 */
[----:B-1----:R-:W-:-:S04]  /*07b0*/  FFMA R13, R13, R10, R8 ;  /* 0x0000000a0d0d7223 */ /* 0x002fc80000000008 */
[----:B--2---:R-:W-:-:S07]  /*07c0*/  FFMA R23, R12, R11, R13 ;  /* 0x0000000b0c177223 */ /* 0x004fce000000000d */
.L_x_2:
[----:B------:R-:W-:Y:S05]  /*07d0*/  BSYNC.RECONVERGENT B0 ;  /* 0x0000000000007941 */ /* 0x000fea0003800200 */
.L_x_1:
[----:B------:R-:W-:Y:S01]  /*07e0*/  IADD3 R16, PT, PT, R16, 0x1, RZ ;  /* 0x0000000110107810 */ /* 0x000fe20007ffe0ff */
[----:B------:R-:W-:Y:S01]  /*07f0*/  BAR.SYNC.DEFER_BLOCKING 0x0 ;  /* 0x0000000000007b1d */ /* 0x000fe20000010000 */
[----:B------:R-:W-:Y:S02]  /*0800*/  IADD3 R19, PT, PT, R19, 0x20, RZ ;  /* 0x0000002013137810 */ /* 0x000fe40007ffe0ff */
[----:B------:R-:W-:Y:S02]  /*0810*/  ISETP.NE.AND P1, PT, R16, 0x1, PT ;  /* 0x000000011000780c */ /* 0x000fe40003f25270 */
[----:B------:R-:W-:Y:S02]  /*0820*/  IADD3 R18, PT, PT, R18, 0x20, RZ ;  /* 0x0000002012127810 */ /* 0x000fe40007ffe0ff */
[----:B------:R-:W-:Y:S02]  /*0830*/  IADD3 R7, PT, PT, R7, 0x20, RZ ;  /* 0x0000002007077810 */ /* 0x000fe40007ffe0ff */
[----:B------:R-:W-:-:S07]  /*0840*/  LEA R17, R6, R17, 0x5 ;  /* 0x0000001106117211 */ /* 0x000fce00078e28ff */
[----:B------:R-:W-:Y:S05]  /*0850*/  @P1 BRA `(.L_x_3) ;  /* 0xfffffff800741947 */ /* 0x000fea000383ffff */
.L_x_0:
[----:B------:R-:W-:-:S04]  /*0860*/  VIMNMX R3, PT, PT, R21, R20, !PT ;  /* 0x0000001415037248 */ /* 0x000fc80007fe0100 */
[----:B------:R-:W-:-:S13]  /*0870*/  ISETP.GE.AND P0, PT, R3, R6, PT ;  /* 0x000000060300720c */ /* 0x000fda0003f06270 */
[----:B------:R-:W-:Y:S05]  /*0880*/  @P0 EXIT ;  /* 0x000000000000094d */ /* 0x000fea0003800000 */
[----:B------:R-:W1:Y:S01]  /*0890*/  LDC.64 R2, c[0x0][0x390] ;  /* 0x0000e400ff027b82 */ /* 0x000e620000000a00 */
[----:B------:R-:W-:-:S04]  /*08a0*/  IMAD R21, R21, R6, R20 ;  /* 0x0000000615157224 */ /* 0x000fc800078e0214 */
[----:B-1----:R-:W-:-:S05]  /*08b0*/  IMAD.WIDE R2, R21, 0x4, R2 ;  /* 0x0000000415027825 */ /* 0x002fca00078e0202 */
[----:B------:R-:W-:Y:S01]  /*08c0*/  STG.E desc[UR8][R2.64], R23 ;  /* 0x0000001702007986 */ /* 0x000fe2000c101908 */
[----:B------:R-:W-:Y:S05]  /*08d0*/  EXIT ;  /* 0x000000000000794d */ /* 0x000fea0003800000 */
.L_x_4:
[----:B------:R-:W-:-:S00]  /*08e0*/  BRA `(.L_x_4) ;  /* 0xfffffffc00fc7947 */ /* 0x000fc0000383ffff */
[----:B------:R-:W-:-:S00]  /*08f0*/  NOP ;  /* 0x0000000000007918 */ /* 0x000fc00000000000 */
        /* <DEDUP_REMOVED lines=8> */
.L_x_5:


//--------------------- .nv.shared._Z15MatrixMulKernelPfS_S_i --------------------------
	.section	.nv.shared._Z15MatrixMulKernelPfS_S_i,"aw",@nobits
	.sectionflags	@""
	.align	4
.nv.shared._Z15MatrixMulKernelPfS_S_i:
	.zero		9216


//--------------------- .nv.shared.reserved.0     --------------------------
	.section	.nv.shared.reserved.0,"aw",@nobits
	.weak		__nv_reservedSMEM_offset_0_alias
	.size		__nv_reservedSMEM_offset_0_alias, 0, 64
	.other		__nv_reservedSMEM_offset_0_alias,@"STO_CUDA_RESERVED_SHARED STV_DEFAULT"
__nv_reservedSMEM_offset_0_alias:
	.zero		0
	.zero		64


//--------------------- .nv.constant0._Z15MatrixMulKernelPfS_S_i --------------------------
	.section	.nv.constant0._Z15MatrixMulKernelPfS_S_i,"a",@progbits
	.sectionflags	@""
	.align	4
.nv.constant0._Z15MatrixMulKernelPfS_S_i:
	.zero		924


//--------------------- SYMBOLS --------------------------

	.type		.nv.reservedSmem.offset0,@object
	.size		.nv.reservedSmem.offset0,0x4
	.type		.nv.reservedSmem.cap,@object
	.size		.nv.reservedSmem.cap,0x4
